//
// Generated by NVIDIA NVVM Compiler
//
// Compiler Build ID: CL-36424714
// Cuda compilation tools, release 13.0, V13.0.88
// Based on NVVM 20.0.0
//

.version 9.0
.target sm_100
.address_size 64

	// .globl	_Z12mean_poolingiiiiPfS_

.visible .entry _Z12mean_poolingiiiiPfS_(
	.param .u32 _Z12mean_poolingiiiiPfS__param_0,
	.param .u32 _Z12mean_poolingiiiiPfS__param_1,
	.param .u32 _Z12mean_poolingiiiiPfS__param_2,
	.param .u32 _Z12mean_poolingiiiiPfS__param_3,
	.param .u64 .ptr .align 1 _Z12mean_poolingiiiiPfS__param_4,
	.param .u64 .ptr .align 1 _Z12mean_poolingiiiiPfS__param_5
)
{
	.reg .pred 	%p<108>;
	.reg .b32 	%r<85>;
	.reg .b32 	%f<150>;
	.reg .b64 	%rd<15>;

	ld.param.u32 	%r30, [_Z12mean_poolingiiiiPfS__param_1];
	ld.param.u32 	%r31, [_Z12mean_poolingiiiiPfS__param_2];
	ld.param.u32 	%r32, [_Z12mean_poolingiiiiPfS__param_3];
	ld.param.u64 	%rd7, [_Z12mean_poolingiiiiPfS__param_4];
	ld.param.u64 	%rd6, [_Z12mean_poolingiiiiPfS__param_5];
	cvta.to.global.u64 	%rd1, %rd7;
	mov.u32 	%r33, %ctaid.y;
	mov.u32 	%r34, %ntid.y;
	mov.u32 	%r35, %tid.y;
	mad.lo.s32 	%r1, %r33, %r34, %r35;
	mov.u32 	%r36, %ctaid.x;
	mov.u32 	%r37, %ntid.x;
	mov.u32 	%r38, %tid.x;
	mad.lo.s32 	%r2, %r36, %r37, %r38;
	mov.u32 	%r3, %ctaid.z;
	div.s32 	%r4, %r30, %r32;
	div.s32 	%r5, %r31, %r32;
	setp.ge.s32 	%p1, %r1, %r4;
	setp.ge.s32 	%p2, %r2, %r5;
	or.pred  	%p3, %p1, %p2;
	@%p3 bra 	$L__BB0_79;
	mul.lo.s32 	%r6, %r32, %r2;
	setp.lt.s32 	%p4, %r32, 1;
	mov.f32 	%f112, 0f00000000;
	@%p4 bra 	$L__BB0_78;
	mul.lo.s32 	%r7, %r30, %r3;
	and.b32  	%r8, %r32, 15;
	add.s32 	%r9, %r8, -1;
	and.b32  	%r10, %r32, 7;
	add.s32 	%r11, %r10, -1;
	and.b32  	%r12, %r32, 2147483632;
	and.b32  	%r13, %r32, 3;
	mul.lo.s32 	%r14, %r32, %r1;
	mov.f32 	%f112, 0f00000000;
	mov.b32 	%r80, 0;
$L__BB0_3:
	setp.lt.u32 	%p5, %r32, 16;
	add.s32 	%r16, %r80, %r14;
	add.s32 	%r41, %r16, %r7;
	mul.lo.s32 	%r17, %r41, %r31;
	mov.b32 	%r83, 0;
	@%p5 bra 	$L__BB0_38;
	mov.b32 	%r81, 0;
$L__BB0_5:
	.pragma "nounroll";
	setp.ge.s32 	%p6, %r16, %r30;
	add.s32 	%r19, %r81, %r6;
	setp.ge.s32 	%p7, %r19, %r31;
	add.s32 	%r43, %r19, %r17;
	mul.wide.s32 	%rd8, %r43, 4;
	add.s64 	%rd2, %rd1, %rd8;
	or.pred  	%p8, %p6, %p7;
	@%p8 bra 	$L__BB0_7;
	ld.global.f32 	%f75, [%rd2];
	add.f32 	%f112, %f112, %f75;
$L__BB0_7:
	add.s32 	%r44, %r19, 1;
	setp.ge.s32 	%p10, %r44, %r31;
	or.pred  	%p11, %p6, %p10;
	@%p11 bra 	$L__BB0_9;
	ld.global.f32 	%f76, [%rd2+4];
	add.f32 	%f112, %f112, %f76;
$L__BB0_9:
	add.s32 	%r45, %r19, 2;
	setp.ge.s32 	%p13, %r45, %r31;
	or.pred  	%p14, %p6, %p13;
	@%p14 bra 	$L__BB0_11;
	ld.global.f32 	%f77, [%rd2+8];
	add.f32 	%f112, %f112, %f77;
$L__BB0_11:
	add.s32 	%r46, %r19, 3;
	setp.ge.s32 	%p16, %r46, %r31;
	or.pred  	%p17, %p6, %p16;
	@%p17 bra 	$L__BB0_13;
	ld.global.f32 	%f78, [%rd2+12];
	add.f32 	%f112, %f112, %f78;
$L__BB0_13:
	add.s32 	%r47, %r19, 4;
	setp.ge.s32 	%p19, %r47, %r31;
	or.pred  	%p20, %p6, %p19;
	@%p20 bra 	$L__BB0_15;
	ld.global.f32 	%f79, [%rd2+16];
	add.f32 	%f112, %f112, %f79;
$L__BB0_15:
	add.s32 	%r48, %r19, 5;
	setp.ge.s32 	%p22, %r48, %r31;
	or.pred  	%p23, %p6, %p22;
	@%p23 bra 	$L__BB0_17;
	ld.global.f32 	%f80, [%rd2+20];
	add.f32 	%f112, %f112, %f80;
$L__BB0_17:
	add.s32 	%r49, %r19, 6;
	setp.ge.s32 	%p25, %r49, %r31;
	or.pred  	%p26, %p6, %p25;
	@%p26 bra 	$L__BB0_19;
	ld.global.f32 	%f81, [%rd2+24];
	add.f32 	%f112, %f112, %f81;
$L__BB0_19:
	add.s32 	%r50, %r19, 7;
	setp.ge.s32 	%p28, %r50, %r31;
	or.pred  	%p29, %p6, %p28;
	@%p29 bra 	$L__BB0_21;
	ld.global.f32 	%f82, [%rd2+28];
	add.f32 	%f112, %f112, %f82;
$L__BB0_21:
	add.s32 	%r51, %r19, 8;
	setp.ge.s32 	%p31, %r51, %r31;
	or.pred  	%p32, %p6, %p31;
	@%p32 bra 	$L__BB0_23;
	ld.global.f32 	%f83, [%rd2+32];
	add.f32 	%f112, %f112, %f83;
$L__BB0_23:
	add.s32 	%r52, %r19, 9;
	setp.ge.s32 	%p34, %r52, %r31;
	or.pred  	%p35, %p6, %p34;
	@%p35 bra 	$L__BB0_25;
	ld.global.f32 	%f84, [%rd2+36];
	add.f32 	%f112, %f112, %f84;
$L__BB0_25:
	add.s32 	%r53, %r19, 10;
	setp.ge.s32 	%p37, %r53, %r31;
	or.pred  	%p38, %p6, %p37;
	@%p38 bra 	$L__BB0_27;
	ld.global.f32 	%f85, [%rd2+40];
	add.f32 	%f112, %f112, %f85;
$L__BB0_27:
	add.s32 	%r54, %r19, 11;
	setp.ge.s32 	%p40, %r54, %r31;
	or.pred  	%p41, %p6, %p40;
	@%p41 bra 	$L__BB0_29;
	ld.global.f32 	%f86, [%rd2+44];
	add.f32 	%f112, %f112, %f86;
$L__BB0_29:
	add.s32 	%r55, %r19, 12;
	setp.ge.s32 	%p43, %r55, %r31;
	or.pred  	%p44, %p6, %p43;
	@%p44 bra 	$L__BB0_31;
	ld.global.f32 	%f87, [%rd2+48];
	add.f32 	%f112, %f112, %f87;
$L__BB0_31:
	add.s32 	%r56, %r19, 13;
	setp.ge.s32 	%p46, %r56, %r31;
	or.pred  	%p47, %p6, %p46;
	@%p47 bra 	$L__BB0_33;
	ld.global.f32 	%f88, [%rd2+52];
	add.f32 	%f112, %f112, %f88;
$L__BB0_33:
	add.s32 	%r57, %r19, 14;
	setp.ge.s32 	%p49, %r57, %r31;
	or.pred  	%p50, %p6, %p49;
	@%p50 bra 	$L__BB0_35;
	ld.global.f32 	%f89, [%rd2+56];
	add.f32 	%f112, %f112, %f89;
$L__BB0_35:
	add.s32 	%r58, %r19, 15;
	setp.ge.s32 	%p52, %r58, %r31;
	or.pred  	%p53, %p6, %p52;
	@%p53 bra 	$L__BB0_37;
	ld.global.f32 	%f90, [%rd2+60];
	add.f32 	%f112, %f112, %f90;
$L__BB0_37:
	add.s32 	%r81, %r81, 16;
	setp.ne.s32 	%p54, %r81, %r12;
	mov.u32 	%r83, %r12;
	@%p54 bra 	$L__BB0_5;
$L__BB0_38:
	setp.eq.s32 	%p55, %r8, 0;
	@%p55 bra 	$L__BB0_77;
	setp.lt.u32 	%p56, %r9, 7;
	@%p56 bra 	$L__BB0_57;
	setp.ge.s32 	%p57, %r16, %r30;
	add.s32 	%r22, %r83, %r6;
	setp.ge.s32 	%p58, %r22, %r31;
	add.s32 	%r60, %r22, %r17;
	mul.wide.s32 	%rd9, %r60, 4;
	add.s64 	%rd3, %rd1, %rd9;
	or.pred  	%p59, %p57, %p58;
	@%p59 bra 	$L__BB0_42;
	ld.global.f32 	%f92, [%rd3];
	add.f32 	%f112, %f112, %f92;
$L__BB0_42:
	add.s32 	%r61, %r22, 1;
	setp.ge.s32 	%p61, %r61, %r31;
	or.pred  	%p62, %p57, %p61;
	@%p62 bra 	$L__BB0_44;
	ld.global.f32 	%f93, [%rd3+4];
	add.f32 	%f112, %f112, %f93;
$L__BB0_44:
	add.s32 	%r62, %r22, 2;
	setp.ge.s32 	%p64, %r62, %r31;
	or.pred  	%p65, %p57, %p64;
	@%p65 bra 	$L__BB0_46;
	ld.global.f32 	%f94, [%rd3+8];
	add.f32 	%f112, %f112, %f94;
$L__BB0_46:
	add.s32 	%r63, %r22, 3;
	setp.ge.s32 	%p67, %r63, %r31;
	or.pred  	%p68, %p57, %p67;
	@%p68 bra 	$L__BB0_48;
	ld.global.f32 	%f95, [%rd3+12];
	add.f32 	%f112, %f112, %f95;
$L__BB0_48:
	add.s32 	%r64, %r22, 4;
	setp.ge.s32 	%p70, %r64, %r31;
	or.pred  	%p71, %p57, %p70;
	@%p71 bra 	$L__BB0_50;
	ld.global.f32 	%f96, [%rd3+16];
	add.f32 	%f112, %f112, %f96;
$L__BB0_50:
	add.s32 	%r65, %r22, 5;
	setp.ge.s32 	%p73, %r65, %r31;
	or.pred  	%p74, %p57, %p73;
	@%p74 bra 	$L__BB0_52;
	ld.global.f32 	%f97, [%rd3+20];
	add.f32 	%f112, %f112, %f97;
$L__BB0_52:
	add.s32 	%r66, %r22, 6;
	setp.ge.s32 	%p76, %r66, %r31;
	or.pred  	%p77, %p57, %p76;
	@%p77 bra 	$L__BB0_54;
	ld.global.f32 	%f98, [%rd3+24];
	add.f32 	%f112, %f112, %f98;
$L__BB0_54:
	add.s32 	%r67, %r22, 7;
	setp.ge.s32 	%p79, %r67, %r31;
	or.pred  	%p80, %p57, %p79;
	@%p80 bra 	$L__BB0_56;
	ld.global.f32 	%f99, [%rd3+28];
	add.f32 	%f112, %f112, %f99;
$L__BB0_56:
	add.s32 	%r83, %r83, 8;
$L__BB0_57:
	setp.eq.s32 	%p81, %r10, 0;
	@%p81 bra 	$L__BB0_77;
	setp.lt.u32 	%p82, %r11, 3;
	@%p82 bra 	$L__BB0_68;
	setp.ge.s32 	%p83, %r16, %r30;
	add.s32 	%r25, %r83, %r6;
	setp.ge.s32 	%p84, %r25, %r31;
	add.s32 	%r69, %r25, %r17;
	mul.wide.s32 	%rd10, %r69, 4;
	add.s64 	%rd4, %rd1, %rd10;
	or.pred  	%p85, %p83, %p84;
	@%p85 bra 	$L__BB0_61;
	ld.global.f32 	%f101, [%rd4];
	add.f32 	%f112, %f112, %f101;
$L__BB0_61:
	add.s32 	%r70, %r25, 1;
	setp.ge.s32 	%p87, %r70, %r31;
	or.pred  	%p88, %p83, %p87;
	@%p88 bra 	$L__BB0_63;
	ld.global.f32 	%f102, [%rd4+4];
	add.f32 	%f112, %f112, %f102;
$L__BB0_63:
	add.s32 	%r71, %r25, 2;
	setp.ge.s32 	%p90, %r71, %r31;
	or.pred  	%p91, %p83, %p90;
	@%p91 bra 	$L__BB0_65;
	ld.global.f32 	%f103, [%rd4+8];
	add.f32 	%f112, %f112, %f103;
$L__BB0_65:
	add.s32 	%r72, %r25, 3;
	setp.ge.s32 	%p93, %r72, %r31;
	or.pred  	%p94, %p83, %p93;
	@%p94 bra 	$L__BB0_67;
	ld.global.f32 	%f104, [%rd4+12];
	add.f32 	%f112, %f112, %f104;
$L__BB0_67:
	add.s32 	%r83, %r83, 4;
$L__BB0_68:
	setp.eq.s32 	%p95, %r13, 0;
	@%p95 bra 	$L__BB0_77;
	setp.ge.s32 	%p96, %r16, %r30;
	add.s32 	%r28, %r83, %r6;
	setp.ge.s32 	%p97, %r28, %r31;
	add.s32 	%r74, %r28, %r17;
	mul.wide.s32 	%rd11, %r74, 4;
	add.s64 	%rd5, %rd1, %rd11;
	or.pred  	%p98, %p96, %p97;
	@%p98 bra 	$L__BB0_71;
	ld.global.f32 	%f105, [%rd5];
	add.f32 	%f112, %f112, %f105;
$L__BB0_71:
	setp.eq.s32 	%p99, %r13, 1;
	@%p99 bra 	$L__BB0_77;
	add.s32 	%r75, %r28, 1;
	setp.ge.s32 	%p101, %r75, %r31;
	or.pred  	%p102, %p96, %p101;
	@%p102 bra 	$L__BB0_74;
	ld.global.f32 	%f106, [%rd5+4];
	add.f32 	%f112, %f112, %f106;
$L__BB0_74:
	setp.eq.s32 	%p103, %r13, 2;
	@%p103 bra 	$L__BB0_77;
	add.s32 	%r76, %r28, 2;
	setp.ge.s32 	%p105, %r76, %r31;
	or.pred  	%p106, %p96, %p105;
	@%p106 bra 	$L__BB0_77;
	ld.global.f32 	%f107, [%rd5+8];
	add.f32 	%f112, %f112, %f107;
$L__BB0_77:
	add.s32 	%r80, %r80, 1;
	setp.ne.s32 	%p107, %r80, %r32;
	@%p107 bra 	$L__BB0_3;
$L__BB0_78:
	mul.lo.s32 	%r77, %r32, %r32;
	cvt.rn.f32.u32 	%f108, %r77;
	div.rn.f32 	%f109, %f112, %f108;
	mad.lo.s32 	%r78, %r4, %r3, %r1;
	mad.lo.s32 	%r79, %r78, %r5, %r2;
	cvta.to.global.u64 	%rd12, %rd6;
	mul.wide.s32 	%rd13, %r79, 4;
	add.s64 	%rd14, %rd12, %rd13;
	st.global.f32 	[%rd14], %f109;
$L__BB0_79:
	ret;

}


// ===== COMPILED SASS (sm_100) =====

	.target	sm_100

	.elftype	@"ET_EXEC"


//--------------------- .note.nv.tkinfo           --------------------------
	.section	.note.nv.tkinfo,"",@"SHT_NOTE"
	.sectionflags	@"SHF_NOTE_NV_TKINFO"
	.tkinfo
        /*0018*/ 	.word	0x00000002
        /*0030*/ 	.string	""
        /*0030*/ 	.string	"ptxas"
        /*0030*/ 	.string	"Cuda compilation tools, release 13.0, V13.0.88"
        /*0030*/ 	.string	"Build cuda_13.0.r13.0/compiler.36424714_0"
        /*0030*/ 	.string	"-arch sm_100 -m 64 "



//--------------------- .note.nv.cuinfo           --------------------------
	.section	.note.nv.cuinfo,"",@"SHT_NOTE"
	.sectionflags	@"SHF_NOTE_NV_CUINFO"
        /*0018*/ 	.short	0x0002
        /*001a*/ 	.short	0x0064
        /*001c*/ 	.short	0x0082
	.zero		2


//--------------------- .nv.info                  --------------------------
	.section	.nv.info,"",@"SHT_CUDA_INFO"
	.align	4


	//----- nvinfo : EIATTR_REGCOUNT
	.align		4
        /*0000*/ 	.byte	0x04, 0x2f
        /*0002*/ 	.short	(.L_1 - .L_0)
	.align		4
.L_0:
        /*0004*/ 	.word	index@(_Z12mean_poolingiiiiPfS_)
        /*0008*/ 	.word	0x0000001b


	//----- nvinfo : EIATTR_FRAME_SIZE
	.align		4
.L_1:
        /*000c*/ 	.byte	0x04, 0x11
        /*000e*/ 	.short	(.L_3 - .L_2)
	.align		4
.L_2:
        /*0010*/ 	.word	index@($__internal_0_$__cuda_sm3x_div_rn_noftz_f32_slowpath)
        /*0014*/ 	.word	0x00000000


	//----- nvinfo : EIATTR_FRAME_SIZE
	.align		4
.L_3:
        /*0018*/ 	.byte	0x04, 0x11
        /*001a*/ 	.short	(.L_5 - .L_4)
	.align		4
.L_4:
        /*001c*/ 	.word	index@(_Z12mean_poolingiiiiPfS_)
        /*0020*/ 	.word	0x00000000


	//----- nvinfo : EIATTR_MIN_STACK_SIZE
	.align		4
.L_5:
        /*0024*/ 	.byte	0x04, 0x12
        /*0026*/ 	.short	(.L_7 - .L_6)
	.align		4
.L_6:
        /*0028*/ 	.word	index@(_Z12mean_poolingiiiiPfS_)
        /*002c*/ 	.word	0x00000000
.L_7:


//--------------------- .nv.compat                --------------------------
	.section	.nv.compat,"",@"SHT_CUDA_COMPAT_INFO"
	.align	4
        /*0000*/ 	.byte	0x02, 0x09, 0x00, 0x00, 0x02, 0x02, 0x01, 0x00, 0x02, 0x05, 0x05, 0x00, 0x03, 0x07, 0x01, 0x01
        /*0010*/ 	.byte	0x02, 0x03, 0x00, 0x00, 0x02, 0x06, 0x01, 0x00, 0x04, 0x0b, 0x08, 0x00, 0x01, 0x00, 0x00, 0x00
        /*0020*/ 	.byte	0x00, 0x00, 0x00, 0x00


//--------------------- .nv.info._Z12mean_poolingiiiiPfS_ --------------------------
	.section	.nv.info._Z12mean_poolingiiiiPfS_,"",@"SHT_CUDA_INFO"
	.sectionflags	@""
	.align	4


	//----- nvinfo : EIATTR_CUDA_API_VERSION
	.align		4
        /*0000*/ 	.byte	0x04, 0x37
        /*0002*/ 	.short	(.L_9 - .L_8)
.L_8:
        /*0004*/ 	.word	0x00000082


	//----- nvinfo : EIATTR_KPARAM_INFO
	.align		4
.L_9:
        /*0008*/ 	.byte	0x04, 0x17
        /*000a*/ 	.short	(.L_11 - .L_10)
.L_10:
        /*000c*/ 	.word	0x00000000
        /*0010*/ 	.short	0x0005
        /*0012*/ 	.short	0x0018
        /*0014*/ 	.byte	0x00, 0xf5, 0x21, 0x00


	//----- nvinfo : EIATTR_KPARAM_INFO
	.align		4
.L_11:
        /*0018*/ 	.byte	0x04, 0x17
        /*001a*/ 	.short	(.L_13 - .L_12)
.L_12:
        /*001c*/ 	.word	0x00000000
        /*0020*/ 	.short	0x0004
        /*0022*/ 	.short	0x0010
        /*0024*/ 	.byte	0x00, 0xf5, 0x21, 0x00


	//----- nvinfo : EIATTR_KPARAM_INFO
	.align		4
.L_13:
        /*0028*/ 	.byte	0x04, 0x17
        /*002a*/ 	.short	(.L_15 - .L_14)
.L_14:
        /*002c*/ 	.word	0x00000000
        /*0030*/ 	.short	0x0003
        /*0032*/ 	.short	0x000c
        /*0034*/ 	.byte	0x00, 0xf0, 0x11, 0x00


	//----- nvinfo : EIATTR_KPARAM_INFO
	.align		4
.L_15:
        /*0038*/ 	.byte	0x04, 0x17
        /*003a*/ 	.short	(.L_17 - .L_16)
.L_16:
        /*003c*/ 	.word	0x00000000
        /*0040*/ 	.short	0x0002
        /*0042*/ 	.short	0x0008
        /*0044*/ 	.byte	0x00, 0xf0, 0x11, 0x00


	//----- nvinfo : EIATTR_KPARAM_INFO
	.align		4
.L_17:
        /*0048*/ 	.byte	0x04, 0x17
        /*004a*/ 	.short	(.L_19 - .L_18)
.L_18:
        /*004c*/ 	.word	0x00000000
        /*0050*/ 	.short	0x0001
        /*0052*/ 	.short	0x0004
        /*0054*/ 	.byte	0x00, 0xf0, 0x11, 0x00


	//----- nvinfo : EIATTR_KPARAM_INFO
	.align		4
.L_19:
        /*0058*/ 	.byte	0x04, 0x17
        /*005a*/ 	.short	(.L_21 - .L_20)
.L_20:
        /*005c*/ 	.word	0x00000000
        /*0060*/ 	.short	0x0000
        /*0062*/ 	.short	0x0000
        /*0064*/ 	.byte	0x00, 0xf0, 0x11, 0x00


	//----- nvinfo : EIATTR_SPARSE_MMA_MASK
	.align		4
.L_21:
        /*0068*/ 	.byte	0x03, 0x50
        /*006a*/ 	.short	0x0000


	//----- nvinfo : EIATTR_MAXREG_COUNT
	.align		4
        /*006c*/ 	.byte	0x03, 0x1b
        /*006e*/ 	.short	0x00ff


	//----- nvinfo : EIATTR_MERCURY_ISA_VERSION
	.align		4
        /*0070*/ 	.byte	0x03, 0x5f
        /*0072*/ 	.short	0x0101


	//----- nvinfo : EIATTR_VRC_CTA_INIT_COUNT
	.align		4
        /*0074*/ 	.byte	0x02, 0x4a
	.zero		1
	.zero		1


	//----- nvinfo : EIATTR_EXIT_INSTR_OFFSETS
	.align		4
        /*0078*/ 	.byte	0x04, 0x1c
        /*007a*/ 	.short	(.L_23 - .L_22)


	//   ....[0]....
.L_22:
        /*007c*/ 	.word	0x00000350


	//   ....[1]....
        /*0080*/ 	.word	0x000010b0


	//----- nvinfo : EIATTR_CRS_STACK_SIZE
	.align		4
.L_23:
        /*0084*/ 	.byte	0x04, 0x1e
        /*0086*/ 	.short	(.L_25 - .L_24)
.L_24:
        /*0088*/ 	.word	0x00000000


	//----- nvinfo : EIATTR_CBANK_PARAM_SIZE
	.align		4
.L_25:
        /*008c*/ 	.byte	0x03, 0x19
        /*008e*/ 	.short	0x0020


	//----- nvinfo : EIATTR_PARAM_CBANK
	.align		4
        /*0090*/ 	.byte	0x04, 0x0a
        /*0092*/ 	.short	(.L_27 - .L_26)
	.align		4
.L_26:
        /*0094*/ 	.word	index@(.nv.constant0._Z12mean_poolingiiiiPfS_)
        /*0098*/ 	.short	0x0380
        /*009a*/ 	.short	0x0020


	//----- nvinfo : EIATTR_SW_WAR
	.align		4
.L_27:
        /*009c*/ 	.byte	0x04, 0x36
        /*009e*/ 	.short	(.L_29 - .L_28)
.L_28:
        /*00a0*/ 	.word	0x00000008
.L_29:


//--------------------- .nv.callgraph             --------------------------
	.section	.nv.callgraph,"",@"SHT_CUDA_CALLGRAPH"
	.align	4
	.sectionentsize	8
	.align		4
        /*0000*/ 	.word	0x00000000
	.align		4
        /*0004*/ 	.word	0xffffffff
	.align		4
        /*0008*/ 	.word	0x00000000
	.align		4
        /*000c*/ 	.word	0xfffffffe
	.align		4
        /*0010*/ 	.word	0x00000000
	.align		4
        /*0014*/ 	.word	0xfffffffd
	.align		4
        /*0018*/ 	.word	0x00000000
	.align		4
        /*001c*/ 	.word	0xfffffffc


//--------------------- .text._Z12mean_poolingiiiiPfS_ --------------------------
	.section	.text._Z12mean_poolingiiiiPfS_,"ax",@progbits
	.align	128
        .global         _Z12mean_poolingiiiiPfS_
        .type           _Z12mean_poolingiiiiPfS_,@function
        .size           _Z12mean_poolingiiiiPfS_,(.L_x_23 - _Z12mean_poolingiiiiPfS_)
        .other          _Z12mean_poolingiiiiPfS_,@"STO_CUDA_ENTRY STV_DEFAULT"
_Z12mean_poolingiiiiPfS_:
.text._Z12mean_poolingiiiiPfS_:
[----:B------:R-:W-:Y:S01]  /*0000*/  LDC R1, c[0x0][0x37c] ;  /* 0x0000df00ff017b82 */ /* 0x000fe20000000800 */
[----:B------:R-:W0:Y:S07]  /*0010*/  LDCU UR4, c[0x0][0x38c] ;  /* 0x00007180ff0477ac */ /* 0x000e2e0008000800 */
[----:B------:R-:W1:Y:S01]  /*0020*/  LDC R12, c[0x0][0x388] ;  /* 0x0000e200ff0c7b82 */ /* 0x000e620000000800 */
[----:B------:R-:W2:Y:S07]  /*0030*/  S2R R9, SR_TID.X ;  /* 0x0000000000097919 */ /* 0x000eae0000002100 */
[----:B------:R-:W3:Y:S08]  /*0040*/  LDC R10, c[0x0][0x384] ;  /* 0x0000e100ff0a7b82 */ /* 0x000ef00000000800 */
[----:B------:R-:W-:Y:S01]  /*0050*/  S2UR UR5, SR_CTAID.X ;  /* 0x00000000000579c3 */ /* 0x000fe20000002500 */
[----:B0-----:R-:W-:-:S05]  /*0060*/  IMAD.U32 R11, RZ, RZ, UR4 ;  /* 0x00000004ff0b7e24 */ /* 0x001fca000f8e00ff */
[----:B------:R-:W-:Y:S02]  /*0070*/  IABS R5, R11 ;  /* 0x0000000b00057213 */ /* 0x000fe40000000000 */
[----:B------:R-:W0:Y:S02]  /*0080*/  S2UR UR4, SR_CTAID.Y ;  /* 0x00000000000479c3 */ /* 0x000e240000002600 */
[----:B------:R-:W4:Y:S08]  /*0090*/  I2F.RP R0, R5 ;  /* 0x0000000500007306 */ /* 0x000f300000209400 */
[----:B----4-:R-:W4:Y:S02]  /*00a0*/  MUFU.RCP R0, R0 ;  /* 0x0000000000007308 */ /* 0x010f240000001000 */
[----:B----4-:R-:W-:Y:S01]  /*00b0*/  VIADD R2, R0, 0xffffffe ;  /* 0x0ffffffe00027836 */ /* 0x010fe20000000000 */
[----:B---3--:R-:W-:-:S05]  /*00c0*/  IABS R0, R10 ;  /* 0x0000000a00007213 */ /* 0x008fca0000000000 */
[----:B------:R3:W4:Y:S02]  /*00d0*/  F2I.FTZ.U32.TRUNC.NTZ R3, R2 ;  /* 0x0000000200037305 */ /* 0x000724000021f000 */
[----:B---3--:R-:W-:Y:S02]  /*00e0*/  IMAD.MOV.U32 R2, RZ, RZ, RZ ;  /* 0x000000ffff027224 */ /* 0x008fe400078e00ff */
[----:B----4-:R-:W-:-:S04]  /*00f0*/  IMAD.MOV R4, RZ, RZ, -R3 ;  /* 0x000000ffff047224 */ /* 0x010fc800078e0a03 */
[----:B------:R-:W-:Y:S01]  /*0100*/  IMAD R7, R4, R5, RZ ;  /* 0x0000000504077224 */ /* 0x000fe200078e02ff */
[----:B-1----:R-:W-:-:S03]  /*0110*/  IABS R4, R12 ;  /* 0x0000000c00047213 */ /* 0x002fc60000000000 */
[----:B------:R-:W-:-:S06]  /*0120*/  IMAD.HI.U32 R3, R3, R7, R2 ;  /* 0x0000000703037227 */ /* 0x000fcc00078e0002 */
[----:B------:R-:W-:-:S04]  /*0130*/  IMAD.HI.U32 R2, R3, R4, RZ ;  /* 0x0000000403027227 */ /* 0x000fc800078e00ff */
[----:B------:R-:W-:Y:S01]  /*0140*/  IMAD.HI.U32 R3, R3, R0, RZ ;  /* 0x0000000003037227 */ /* 0x000fe200078e00ff */
[----:B------:R-:W-:-:S03]  /*0150*/  IADD3 R7, PT, PT, -R2, RZ, RZ ;  /* 0x000000ff02077210 */ /* 0x000fc60007ffe1ff */
[----:B------:R-:W-:Y:S02]  /*0160*/  IMAD.MOV R6, RZ, RZ, -R3 ;  /* 0x000000ffff067224 */ /* 0x000fe400078e0a03 */
[C---:B------:R-:W-:Y:S02]  /*0170*/  IMAD R4, R5.reuse, R7, R4 ;  /* 0x0000000705047224 */ /* 0x040fe400078e0204 */
[C---:B------:R-:W-:Y:S01]  /*0180*/  IMAD R0, R5.reuse, R6, R0 ;  /* 0x0000000605007224 */ /* 0x040fe200078e0200 */
[----:B------:R-:W0:Y:S01]  /*0190*/  S2R R7, SR_TID.Y ;  /* 0x0000000000077919 */ /* 0x000e220000002200 */
[----:B------:R-:W0:Y:S01]  /*01a0*/  LDC R6, c[0x0][0x364] ;  /* 0x0000d900ff067b82 */ /* 0x000e220000000800 */
[C---:B------:R-:W-:Y:S02]  /*01b0*/  ISETP.GT.U32.AND P3, PT, R5.reuse, R4, PT ;  /* 0x000000040500720c */ /* 0x040fe40003f64070 */
[----:B------:R-:W-:-:S05]  /*01c0*/  ISETP.GT.U32.AND P2, PT, R5, R0, PT ;  /* 0x000000000500720c */ /* 0x000fca0003f44070 */
[----:B------:R-:W2:Y:S06]  /*01d0*/  LDC R8, c[0x0][0x360] ;  /* 0x0000d800ff087b82 */ /* 0x000eac0000000800 */
[--C-:B------:R-:W-:Y:S02]  /*01e0*/  @!P3 IMAD.IADD R4, R4, 0x1, -R5.reuse ;  /* 0x000000010404b824 */ /* 0x100fe400078e0a05 */
[----:B------:R-:W-:Y:S01]  /*01f0*/  @!P2 IMAD.IADD R0, R0, 0x1, -R5 ;  /* 0x000000010000a824 */ /* 0x000fe200078e0a05 */
[----:B------:R-:W-:Y:S01]  /*0200*/  @!P2 IADD3 R3, PT, PT, R3, 0x1, RZ ;  /* 0x000000010303a810 */ /* 0x000fe20007ffe0ff */
[----:B------:R-:W-:Y:S01]  /*0210*/  @!P3 VIADD R2, R2, 0x1 ;  /* 0x000000010202b836 */ /* 0x000fe20000000000 */
[----:B------:R-:W-:-:S02]  /*0220*/  ISETP.GE.U32.AND P1, PT, R4, R5, PT ;  /* 0x000000050400720c */ /* 0x000fc40003f26070 */
[----:B------:R-:W-:Y:S02]  /*0230*/  LOP3.LUT R4, R12, R11, RZ, 0x3c, !PT ;  /* 0x0000000b0c047212 */ /* 0x000fe400078e3cff */
[----:B------:R-:W-:Y:S02]  /*0240*/  ISETP.GE.U32.AND P0, PT, R0, R5, PT ;  /* 0x000000050000720c */ /* 0x000fe40003f06070 */
[-C--:B------:R-:W-:Y:S02]  /*0250*/  LOP3.LUT R0, R10, R11.reuse, RZ, 0x3c, !PT ;  /* 0x0000000b0a007212 */ /* 0x080fe400078e3cff */
[----:B------:R-:W-:Y:S02]  /*0260*/  ISETP.GE.AND P4, PT, R4, RZ, PT ;  /* 0x000000ff0400720c */ /* 0x000fe40003f86270 */
[----:B------:R-:W-:Y:S02]  /*0270*/  ISETP.GE.AND P3, PT, R0, RZ, PT ;  /* 0x000000ff0000720c */ /* 0x000fe40003f66270 */
[----:B------:R-:W-:Y:S01]  /*0280*/  LOP3.LUT R0, RZ, R11, RZ, 0x33, !PT ;  /* 0x0000000bff007212 */ /* 0x000fe200078e33ff */
[----:B------:R-:W-:-:S02]  /*0290*/  @P1 VIADD R2, R2, 0x1 ;  /* 0x0000000102021836 */ /* 0x000fc40000000000 */
[----:B0-----:R-:W-:Y:S02]  /*02a0*/  IMAD R4, R6, UR4, R7 ;  /* 0x0000000406047c24 */ /* 0x001fe4000f8e0207 */
[----:B------:R-:W-:Y:S02]  /*02b0*/  IMAD.MOV.U32 R5, RZ, RZ, R2 ;  /* 0x000000ffff057224 */ /* 0x000fe400078e0002 */
[----:B------:R-:W-:Y:S01]  /*02c0*/  @P0 VIADD R3, R3, 0x1 ;  /* 0x0000000103030836 */ /* 0x000fe20000000000 */
[----:B------:R-:W-:Y:S01]  /*02d0*/  ISETP.NE.AND P0, PT, R11, RZ, PT ;  /* 0x000000ff0b00720c */ /* 0x000fe20003f05270 */
[----:B------:R-:W-:Y:S02]  /*02e0*/  @!P4 IMAD.MOV R5, RZ, RZ, -R5 ;  /* 0x000000ffff05c224 */ /* 0x000fe400078e0a05 */
[----:B--2---:R-:W-:Y:S01]  /*02f0*/  IMAD R2, R8, UR5, R9 ;  /* 0x0000000508027c24 */ /* 0x004fe2000f8e0209 */
[----:B------:R-:W-:Y:S02]  /*0300*/  @!P3 IADD3 R3, PT, PT, -R3, RZ, RZ ;  /* 0x000000ff0303b210 */ /* 0x000fe40007ffe1ff */
[----:B------:R-:W-:-:S02]  /*0310*/  SEL R5, R0, R5, !P0 ;  /* 0x0000000500057207 */ /* 0x000fc40004000000 */
[----:B------:R-:W-:Y:S02]  /*0320*/  SEL R7, R0, R3, !P0 ;  /* 0x0000000300077207 */ /* 0x000fe40004000000 */
[----:B------:R-:W-:-:S04]  /*0330*/  ISETP.GE.AND P0, PT, R2, R5, PT ;  /* 0x000000050200720c */ /* 0x000fc80003f06270 */
[----:B------:R-:W-:-:S13]  /*0340*/  ISETP.GE.OR P0, PT, R4, R7, P0 ;  /* 0x000000070400720c */ /* 0x000fda0000706670 */
[----:B------:R-:W-:Y:S05]  /*0350*/  @P0 EXIT ;  /* 0x000000000000094d */ /* 0x000fea0003800000 */
[----:B------:R-:W-:Y:S01]  /*0360*/  ISETP.GE.AND P0, PT, R11, 0x1, PT ;  /* 0x000000010b00780c */ /* 0x000fe20003f06270 */
[----:B------:R-:W0:Y:S01]  /*0370*/  S2UR UR6, SR_CTAID.Z ;  /* 0x00000000000679c3 */ /* 0x000e220000002700 */
[----:B------:R-:W1:Y:S01]  /*0380*/  LDCU.64 UR8, c[0x0][0x358] ;  /* 0x00006b00ff0877ac */ /* 0x000e620008000a00 */
[----:B------:R-:W-:-:S10]  /*0390*/  IMAD.MOV.U32 R3, RZ, RZ, RZ ;  /* 0x000000ffff037224 */ /* 0x000fd400078e00ff */
[----:B------:R-:W-:Y:S05]  /*03a0*/  @!P0 BRA `(.L_x_0) ;  /* 0x0000000800f08947 */ /* 0x000fea0003800000 */
[C---:B------:R-:W-:Y:S01]  /*03b0*/  LOP3.LUT R18, R11.reuse, 0x7, RZ, 0xc0, !PT ;  /* 0x000000070b127812 */ /* 0x040fe200078ec0ff */
[----:B------:R-:W-:Y:S01]  /*03c0*/  UMOV UR4, URZ ;  /* 0x000000ff00047c82 */ /* 0x000fe20008000000 */
[C---:B------:R-:W-:Y:S02]  /*03d0*/  LOP3.LUT R16, R11.reuse, 0xf, RZ, 0xc0, !PT ;  /* 0x0000000f0b107812 */ /* 0x040fe400078ec0ff */
[----:B------:R-:W-:Y:S01]  /*03e0*/  LOP3.LUT R6, R11, 0x3, RZ, 0xc0, !PT ;  /* 0x000000030b067812 */ /* 0x000fe200078ec0ff */
[----:B------:R-:W-:Y:S02]  /*03f0*/  VIADD R3, R18, 0xffffffff ;  /* 0xffffffff12037836 */ /* 0x000fe40000000000 */
[----:B------:R-:W-:-:S03]  /*0400*/  VIADD R0, R16, 0xffffffff ;  /* 0xffffffff10007836 */ /* 0x000fc60000000000 */
[----:B------:R-:W-:Y:S01]  /*0410*/  ISETP.GE.U32.AND P2, PT, R3, 0x3, PT ;  /* 0x000000030300780c */ /* 0x000fe20003f46070 */
[----:B------:R-:W-:Y:S01]  /*0420*/  HFMA2 R3, -RZ, RZ, 0, 0 ;  /* 0x00000000ff037431 */ /* 0x000fe200000001ff */
[----:B------:R-:W-:Y:S02]  /*0430*/  ISETP.GE.U32.AND P1, PT, R0, 0x7, PT ;  /* 0x000000070000780c */ /* 0x000fe40003f26070 */
[----:B------:R-:W-:-:S11]  /*0440*/  LOP3.LUT R0, R11, 0x7ffffff0, RZ, 0xc0, !PT ;  /* 0x7ffffff00b007812 */ /* 0x000fd600078ec0ff */
.L_x_8:
[----:B------:R-:W2:Y:S01]  /*0450*/  LDC R11, c[0x0][0x38c] ;  /* 0x0000e300ff0b7b82 */ /* 0x000ea20000000800 */
[----:B------:R-:W-:-:S07]  /*0460*/  IMAD.MOV.U32 R10, RZ, RZ, RZ ;  /* 0x000000ffff0a7224 */ /* 0x000fce00078e00ff */
[----:B------:R-:W0:Y:S01]  /*0470*/  LDC R13, c[0x0][0x384] ;  /* 0x0000e100ff0d7b82 */ /* 0x000e220000000800 */
[----:B--2---:R-:W-:Y:S01]  /*0480*/  ISETP.GE.U32.AND P0, PT, R11, 0x10, PT ;  /* 0x000000100b00780c */ /* 0x004fe20003f06070 */
[----:B------:R-:W-:Y:S01]  /*0490*/  IMAD R14, R4, R11, UR4 ;  /* 0x00000004040e7e24 */ /* 0x000fe2000f8e020b */
[----:B------:R-:W-:-:S06]  /*04a0*/  UIADD3 UR4, UPT, UPT, UR4, 0x1, URZ ;  /* 0x0000000104047890 */ /* 0x000fcc000fffe0ff */
[----:B------:R-:W-:Y:S01]  /*04b0*/  ISETP.NE.AND P3, PT, R11, UR4, PT ;  /* 0x000000040b007c0c */ /* 0x000fe2000bf65270 */
[----:B0-----:R-:W-:-:S04]  /*04c0*/  IMAD R15, R13, UR6, R14 ;  /* 0x000000060d0f7c24 */ /* 0x001fc8000f8e020e */
[----:B------:R-:W-:Y:S08]  /*04d0*/  @!P0 BRA `(.L_x_1) ;  /* 0x0000000400288947 */ /* 0x000ff00003800000 */
[----:B------:R-:W0:Y:S01]  /*04e0*/  LDC.64 R8, c[0x0][0x390] ;  /* 0x0000e400ff087b82 */ /* 0x000e220000000a00 */
[----:B------:R-:W-:Y:S01]  /*04f0*/  ISETP.GE.AND P0, PT, R14, R13, PT ;  /* 0x0000000d0e00720c */ /* 0x000fe20003f06270 */
[----:B------:R-:W-:-:S06]  /*0500*/  UMOV UR5, URZ ;  /* 0x000000ff00057c82 */ /* 0x000fcc0008000000 */
[----:B------:R-:W2:Y:S06]  /*0510*/  LDC.64 R10, c[0x0][0x388] ;  /* 0x0000e200ff0a7b82 */ /* 0x000eac0000000a00 */
.L_x_2:
[----:B--2---:R-:W-:-:S04]  /*0520*/  IMAD R17, R2, R11, UR5 ;  /* 0x0000000502117e24 */ /* 0x004fc8000f8e020b */
[-C--:B------:R-:W-:Y:S01]  /*0530*/  IMAD R13, R15, R10.reuse, R17 ;  /* 0x0000000a0f0d7224 */ /* 0x080fe200078e0211 */
[----:B------:R-:W-:-:S03]  /*0540*/  ISETP.GE.OR P6, PT, R17, R10, P0 ;  /* 0x0000000a1100720c */ /* 0x000fc600007c6670 */
[----:B0-----:R-:W-:-:S10]  /*0550*/  IMAD.WIDE R12, R13, 0x4, R8 ;  /* 0x000000040d0c7825 */ /* 0x001fd400078e0208 */
[----:B-1----:R-:W2:Y:S01]  /*0560*/  @!P6 LDG.E R20, desc[UR8][R12.64] ;  /* 0x000000080c14e981 */ /* 0x002ea2000c1e1900 */
[----:B------:R-:W-:-:S05]  /*0570*/  VIADD R19, R17, 0x1 ;  /* 0x0000000111137836 */ /* 0x000fca0000000000 */
[----:B------:R-:W-:Y:S01]  /*0580*/  ISETP.GE.OR P4, PT, R19, R10, P0 ;  /* 0x0000000a1300720c */ /* 0x000fe20000786670 */
[----:B------:R-:W-:-:S05]  /*0590*/  VIADD R19, R17, 0x2 ;  /* 0x0000000211137836 */ /* 0x000fca0000000000 */
[----:B------:R-:W-:Y:S02]  /*05a0*/  ISETP.GE.OR P5, PT, R19, R10, P0 ;  /* 0x0000000a1300720c */ /* 0x000fe400007a6670 */
[----:B------:R-:W-:-:S11]  /*05b0*/  IADD3 R19, PT, PT, R17, 0x3, RZ ;  /* 0x0000000311137810 */ /* 0x000fd60007ffe0ff */
[----:B------:R-:W3:Y:S01]  /*05c0*/  @!P5 LDG.E R22, desc[UR8][R12.64+0x8] ;  /* 0x000008080c16d981 */ /* 0x000ee2000c1e1900 */
[----:B--2---:R-:W-:Y:S01]  /*05d0*/  @!P6 FADD R3, R3, R20 ;  /* 0x000000140303e221 */ /* 0x004fe20000000000 */
[----:B------:R-:W-:Y:S02]  /*05e0*/  ISETP.GE.OR P6, PT, R19, R10, P0 ;  /* 0x0000000a1300720c */ /* 0x000fe400007c6670 */
[----:B------:R-:W2:Y:S11]  /*05f0*/  @!P4 LDG.E R20, desc[UR8][R12.64+0x4] ;  /* 0x000004080c14c981 */ /* 0x000eb6000c1e1900 */
[----:B------:R-:W4:Y:S01]  /*0600*/  @!P6 LDG.E R24, desc[UR8][R12.64+0xc] ;  /* 0x00000c080c18e981 */ /* 0x000f22000c1e1900 */
[----:B------:R-:W-:-:S02]  /*0610*/  VIADD R19, R17, 0x4 ;  /* 0x0000000411137836 */ /* 0x000fc40000000000 */
[----:B--2---:R-:W-:-:S03]  /*0620*/  @!P4 FADD R3, R3, R20 ;  /* 0x000000140303c221 */ /* 0x004fc60000000000 */
[----:B------:R-:W-:Y:S01]  /*0630*/  ISETP.GE.OR P4, PT, R19, R10, P0 ;  /* 0x0000000a1300720c */ /* 0x000fe20000786670 */
[----:B------:R-:W-:Y:S02]  /*0640*/  VIADD R19, R17, 0x5 ;  /* 0x0000000511137836 */ /* 0x000fe40000000000 */
[----:B---3--:R-:W-:-:S03]  /*0650*/  @!P5 FADD R3, R3, R22 ;  /* 0x000000160303d221 */ /* 0x008fc60000000000 */
[----:B------:R-:W-:Y:S01]  /*0660*/  ISETP.GE.OR P5, PT, R19, R10, P0 ;  /* 0x0000000a1300720c */ /* 0x000fe200007a6670 */
[----:B------:R-:W-:Y:S02]  /*0670*/  VIADD R19, R17, 0x6 ;  /* 0x0000000611137836 */ /* 0x000fe40000000000 */
[----:B----4-:R-:W-:-:S04]  /*0680*/  @!P6 FADD R3, R3, R24 ;  /* 0x000000180303e221 */ /* 0x010fc80000000000 */
[----:B------:R-:W2:Y:S01]  /*0690*/  @!P4 LDG.E R20, desc[UR8][R12.64+0x10] ;  /* 0x000010080c14c981 */ /* 0x000ea2000c1e1900 */
[----:B------:R-:W-:-:S05]  /*06a0*/  ISETP.GE.OR P6, PT, R19, R10, P0 ;  /* 0x0000000a1300720c */ /* 0x000fca00007c6670 */
[----:B------:R-:W3:Y:S08]  /*06b0*/  @!P5 LDG.E R22, desc[UR8][R12.64+0x14] ;  /* 0x000014080c16d981 */ /* 0x000ef0000c1e1900 */
[----:B------:R-:W4:Y:S01]  /*06c0*/  @!P6 LDG.E R24, desc[UR8][R12.64+0x18] ;  /* 0x000018080c18e981 */ /* 0x000f22000c1e1900 */
[----:B------:R-:W-:Y:S01]  /*06d0*/  IADD3 R19, PT, PT, R17, 0x7, RZ ;  /* 0x0000000711137810 */ /* 0x000fe20007ffe0ff */
[----:B--2---:R-:W-:-:S03]  /*06e0*/  @!P4 FADD R3, R3, R20 ;  /* 0x000000140303c221 */ /* 0x004fc60000000000 */
[----:B------:R-:W-:Y:S01]  /*06f0*/  ISETP.GE.OR P4, PT, R19, R10, P0 ;  /* 0x0000000a1300720c */ /* 0x000fe20000786670 */
[----:B------:R-:W-:Y:S02]  /*0700*/  VIADD R19, R17, 0x8 ;  /* 0x0000000811137836 */ /* 0x000fe40000000000 */
[----:B---3--:R-:W-:-:S03]  /*0710*/  @!P5 FADD R3, R3, R22 ;  /* 0x000000160303d221 */ /* 0x008fc60000000000 */
[----:B------:R-:W-:Y:S01]  /*0720*/  ISETP.GE.OR P5, PT, R19, R10, P0 ;  /* 0x0000000a1300720c */ /* 0x000fe200007a6670 */
[----:B------:R-:W-:-:S06]  /*0730*/  VIADD R19, R17, 0x9 ;  /* 0x0000000911137836 */ /* 0x000fcc0000000000 */
[----:B------:R-:W2:Y:S01]  /*0740*/  @!P4 LDG.E R20, desc[UR8][R12.64+0x1c] ;  /* 0x00001c080c14c981 */ /* 0x000ea2000c1e1900 */
[----:B----4-:R-:W-:Y:S01]  /*0750*/  @!P6 FADD R3, R3, R24 ;  /* 0x000000180303e221 */ /* 0x010fe20000000000 */
[----:B------:R-:W-:-:S04]  /*0760*/  ISETP.GE.OR P6, PT, R19, R10, P0 ;  /* 0x0000000a1300720c */ /* 0x000fc800007c6670 */
[----:B------:R-:W3:Y:S09]  /*0770*/  @!P5 LDG.E R22, desc[UR8][R12.64+0x20] ;  /* 0x000020080c16d981 */ /* 0x000ef2000c1e1900 */
[----:B------:R-:W4:Y:S01]  /*0780*/  @!P6 LDG.E R24, desc[UR8][R12.64+0x24] ;  /* 0x000024080c18e981 */ /* 0x000f22000c1e1900 */
[----:B------:R-:W-:-:S02]  /*0790*/  VIADD R19, R17, 0xa ;  /* 0x0000000a11137836 */ /* 0x000fc40000000000 */
[----:B--2---:R-:W-:-:S03]  /*07a0*/  @!P4 FADD R3, R3, R20 ;  /* 0x000000140303c221 */ /* 0x004fc60000000000 */
[----:B------:R-:W-:Y:S02]  /*07b0*/  ISETP.GE.OR P4, PT, R19, R10, P0 ;  /* 0x0000000a1300720c */ /* 0x000fe40000786670 */
[----:B------:R-:W-:Y:S01]  /*07c0*/  IADD3 R19, PT, PT, R17, 0xb, RZ ;  /* 0x0000000b11137810 */ /* 0x000fe20007ffe0ff */
        /* <DEDUP_REMOVED lines=9> */
[C---:B------:R-:W-:Y:S01]  /*0860*/  VIADD R21, R17.reuse, 0xe ;  /* 0x0000000e11157836 */ /* 0x040fe20000000000 */
[----:B------:R-:W-:Y:S01]  /*0870*/  IADD3 R17, PT, PT, R17, 0xf, RZ ;  /* 0x0000000f11117810 */ /* 0x000fe20007ffe0ff */
[----:B--2---:R-:W-:Y:S01]  /*0880*/  @!P4 FADD R3, R3, R20 ;  /* 0x000000140303c221 */ /* 0x004fe20000000000 */
[----:B------:R-:W-:-:S03]  /*0890*/  ISETP.GE.OR P4, PT, R19, R10, P0 ;  /* 0x0000000a1300720c */ /* 0x000fc60000786670 */
[----:B---3--:R-:W-:Y:S01]  /*08a0*/  @!P5 FADD R3, R3, R22 ;  /* 0x000000160303d221 */ /* 0x008fe20000000000 */
[----:B------:R-:W-:-:S09]  /*08b0*/  ISETP.GE.OR P5, PT, R21, R10, P0 ;  /* 0x0000000a1500720c */ /* 0x000fd200007a6670 */
[----:B------:R-:W2:Y:S01]  /*08c0*/  @!P4 LDG.E R20, desc[UR8][R12.64+0x34] ;  /* 0x000034080c14c981 */ /* 0x000ea2000c1e1900 */
[----:B----4-:R-:W-:Y:S01]  /*08d0*/  @!P6 FADD R3, R3, R24 ;  /* 0x000000180303e221 */ /* 0x010fe20000000000 */
[----:B------:R-:W-:Y:S02]  /*08e0*/  ISETP.GE.OR P6, PT, R17, R10, P0 ;  /* 0x0000000a1100720c */ /* 0x000fe400007c6670 */
[----:B------:R-:W3:Y:S11]  /*08f0*/  @!P5 LDG.E R22, desc[UR8][R12.64+0x38] ;  /* 0x000038080c16d981 */ /* 0x000ef6000c1e1900 */
[----:B------:R-:W4:Y:S01]  /*0900*/  @!P6 LDG.E R24, desc[UR8][R12.64+0x3c] ;  /* 0x00003c080c18e981 */ /* 0x000f22000c1e1900 */
[----:B------:R-:W-:Y:S01]  /*0910*/  UIADD3 UR5, UPT, UPT, UR5, 0x10, URZ ;  /* 0x0000001005057890 */ /* 0x000fe2000fffe0ff */
[----:B--2---:R-:W-:-:S05]  /*0920*/  @!P4 FADD R3, R3, R20 ;  /* 0x000000140303c221 */ /* 0x004fca0000000000 */
[----:B------:R-:W-:Y:S01]  /*0930*/  ISETP.NE.AND P4, PT, R0, UR5, PT ;  /* 0x0000000500007c0c */ /* 0x000fe2000bf85270 */
[----:B---3--:R-:W-:-:S04]  /*0940*/  @!P5 FADD R3, R3, R22 ;  /* 0x000000160303d221 */ /* 0x008fc80000000000 */
[----:B----4-:R-:W-:-:S08]  /*0950*/  @!P6 FADD R3, R3, R24 ;  /* 0x000000180303e221 */ /* 0x010fd00000000000 */
[----:B------:R-:W-:Y:S05]  /*0960*/  @P4 BRA `(.L_x_2) ;  /* 0xfffffff800ec4947 */ /* 0x000fea000383ffff */
[----:B------:R-:W-:-:S07]  /*0970*/  IMAD.MOV.U32 R10, RZ, RZ, R0 ;  /* 0x000000ffff0a7224 */ /* 0x000fce00078e0000 */
.L_x_1:
[----:B------:R-:W-:-:S13]  /*0980*/  ISETP.NE.AND P0, PT, R16, RZ, PT ;  /* 0x000000ff1000720c */ /* 0x000fda0003f05270 */
[----:B------:R-:W-:Y:S05]  /*0990*/  @!P0 BRA `(.L_x_3) ;  /* 0x0000000400708947 */ /* 0x000fea0003800000 */
[----:B------:R-:W-:Y:S01]  /*09a0*/  ISETP.NE.AND P4, PT, R18, RZ, PT ;  /* 0x000000ff1200720c */ /* 0x000fe20003f85270 */
[----:B------:R-:W-:-:S12]  /*09b0*/  @!P1 BRA `(.L_x_4) ;  /* 0x00000000009c9947 */ /* 0x000fd80003800000 */
[----:B------:R-:W0:Y:S01]  /*09c0*/  LDCU UR5, c[0x0][0x384] ;  /* 0x00007080ff0577ac */ /* 0x000e220008000800 */
[----:B------:R-:W2:Y:S01]  /*09d0*/  LDC.64 R8, c[0x0][0x390] ;  /* 0x0000e400ff087b82 */ /* 0x000ea20000000a00 */
[----:B------:R-:W-:Y:S01]  /*09e0*/  IMAD R12, R2, R11, R10 ;  /* 0x0000000b020c7224 */ /* 0x000fe200078e020a */
[----:B------:R-:W3:Y:S01]  /*09f0*/  LDCU UR7, c[0x0][0x388] ;  /* 0x00007100ff0777ac */ /* 0x000ee20008000800 */
[----:B0-----:R-:W-:-:S04]  /*0a00*/  ISETP.GE.AND P0, PT, R14, UR5, PT ;  /* 0x000000050e007c0c */ /* 0x001fc8000bf06270 */
[----:B---3--:R-:W-:Y:S01]  /*0a10*/  ISETP.GE.OR P5, PT, R12, UR7, P0 ;  /* 0x000000070c007c0c */ /* 0x008fe200087a6670 */
[----:B------:R-:W-:-:S04]  /*0a20*/  IMAD R13, R15, UR7, R12 ;  /* 0x000000070f0d7c24 */ /* 0x000fc8000f8e020c */
[----:B--2---:R-:W-:-:S08]  /*0a30*/  IMAD.WIDE R8, R13, 0x4, R8 ;  /* 0x000000040d087825 */ /* 0x004fd000078e0208 */
[----:B-1----:R-:W2:Y:S01]  /*0a40*/  @!P5 LDG.E R20, desc[UR8][R8.64] ;  /* 0x000000080814d981 */ /* 0x002ea2000c1e1900 */
[----:B------:R-:W-:-:S05]  /*0a50*/  VIADD R13, R12, 0x1 ;  /* 0x000000010c0d7836 */ /* 0x000fca0000000000 */
[----:B------:R-:W-:Y:S01]  /*0a60*/  ISETP.GE.OR P6, PT, R13, UR7, P0 ;  /* 0x000000070d007c0c */ /* 0x000fe200087c6670 */
[----:B------:R-:W-:Y:S02]  /*0a70*/  VIADD R13, R12, 0x2 ;  /* 0x000000020c0d7836 */ /* 0x000fe40000000000 */
[----:B--2---:R-:W-:-:S03]  /*0a80*/  @!P5 FADD R3, R3, R20 ;  /* 0x000000140303d221 */ /* 0x004fc60000000000 */
[----:B------:R-:W-:-:S07]  /*0a90*/  ISETP.GE.OR P5, PT, R13, UR7, P0 ;  /* 0x000000070d007c0c */ /* 0x000fce00087a6670 */
[----:B------:R-:W2:Y:S06]  /*0aa0*/  @!P6 LDG.E R20, desc[UR8][R8.64+0x4] ;  /* 0x000004080814e981 */ /* 0x000eac000c1e1900 */
[----:B------:R-:W3:Y:S01]  /*0ab0*/  @!P5 LDG.E R22, desc[UR8][R8.64+0x8] ;  /* 0x000008080816d981 */ /* 0x000ee2000c1e1900 */
[----:B------:R-:W-:Y:S01]  /*0ac0*/  IADD3 R13, PT, PT, R12, 0x3, RZ ;  /* 0x000000030c0d7810 */ /* 0x000fe20007ffe0ff */
[----:B--2---:R-:W-:-:S03]  /*0ad0*/  @!P6 FADD R3, R3, R20 ;  /* 0x000000140303e221 */ /* 0x004fc60000000000 */
[----:B------:R-:W-:Y:S01]  /*0ae0*/  ISETP.GE.OR P6, PT, R13, UR7, P0 ;  /* 0x000000070d007c0c */ /* 0x000fe200087c6670 */
[----:B------:R-:W-:Y:S02]  /*0af0*/  VIADD R13, R12, 0x4 ;  /* 0x000000040c0d7836 */ /* 0x000fe40000000000 */
[----:B---3--:R-:W-:-:S03]  /*0b00*/  @!P5 FADD R3, R3, R22 ;  /* 0x000000160303d221 */ /* 0x008fc60000000000 */
[----:B------:R-:W-:-:S07]  /*0b10*/  ISETP.GE.OR P5, PT, R13, UR7, P0 ;  /* 0x000000070d007c0c */ /* 0x000fce00087a6670 */
[----:B------:R-:W2:Y:S06]  /*0b20*/  @!P6 LDG.E R20, desc[UR8][R8.64+0xc] ;  /* 0x00000c080814e981 */ /* 0x000eac000c1e1900 */
[----:B------:R-:W3:Y:S01]  /*0b30*/  @!P5 LDG.E R22, desc[UR8][R8.64+0x10] ;  /* 0x000010080816d981 */ /* 0x000ee2000c1e1900 */
[C---:B------:R-:W-:Y:S02]  /*0b40*/  VIADD R13, R12.reuse, 0x5 ;  /* 0x000000050c0d7836 */ /* 0x040fe40000000000 */
[C---:B------:R-:W-:Y:S01]  /*0b50*/  VIADD R17, R12.reuse, 0x6 ;  /* 0x000000060c117836 */ /* 0x040fe20000000000 */
[----:B------:R-:W-:Y:S01]  /*0b60*/  IADD3 R12, PT, PT, R12, 0x7, RZ ;  /* 0x000000070c0c7810 */ /* 0x000fe20007ffe0ff */
[----:B--2---:R-:W-:Y:S01]  /*0b70*/  @!P6 FADD R3, R3, R20 ;  /* 0x000000140303e221 */ /* 0x004fe20000000000 */
[----:B------:R-:W-:-:S03]  /*0b80*/  ISETP.GE.OR P6, PT, R13, UR7, P0 ;  /* 0x000000070d007c0c */ /* 0x000fc600087c6670 */
[----:B---3--:R-:W-:Y:S01]  /*0b90*/  @!P5 FADD R3, R3, R22 ;  /* 0x000000160303d221 */ /* 0x008fe20000000000 */
[----:B------:R-:W-:Y:S02]  /*0ba0*/  ISETP.GE.OR P5, PT, R17, UR7, P0 ;  /* 0x0000000711007c0c */ /* 0x000fe400087a6670 */
[----:B------:R-:W-:-:S07]  /*0bb0*/  ISETP.GE.OR P0, PT, R12, UR7, P0 ;  /* 0x000000070c007c0c */ /* 0x000fce0008706670 */
[----:B------:R-:W2:Y:S04]  /*0bc0*/  @!P6 LDG.E R12, desc[UR8][R8.64+0x14] ;  /* 0x00001408080ce981 */ /* 0x000ea8000c1e1900 */
[----:B------:R-:W3:Y:S04]  /*0bd0*/  @!P5 LDG.E R20, desc[UR8][R8.64+0x18] ;  /* 0x000018080814d981 */ /* 0x000ee8000c1e1900 */
[----:B------:R-:W4:Y:S01]  /*0be0*/  @!P0 LDG.E R22, desc[UR8][R8.64+0x1c] ;  /* 0x00001c0808168981 */ /* 0x000f22000c1e1900 */
[----:B------:R-:W-:Y:S02]  /*0bf0*/  VIADD R10, R10, 0x8 ;  /* 0x000000080a0a7836 */ /* 0x000fe40000000000 */
[----:B--2---:R-:W-:-:S04]  /*0c00*/  @!P6 FADD R3, R3, R12 ;  /* 0x0000000c0303e221 */ /* 0x004fc80000000000 */
[----:B---3--:R-:W-:-:S04]  /*0c10*/  @!P5 FADD R3, R3, R20 ;  /* 0x000000140303d221 */ /* 0x008fc80000000000 */
[----:B----4-:R-:W-:-:S07]  /*0c20*/  @!P0 FADD R3, R3, R22 ;  /* 0x0000001603038221 */ /* 0x010fce0000000000 */
.L_x_4:
[----:B------:R-:W-:Y:S05]  /*0c30*/  @!P4 BRA `(.L_x_3) ;  /* 0x0000000000c8c947 */ /* 0x000fea0003800000 */
[----:B------:R-:W-:Y:S05]  /*0c40*/  @!P2 BRA `(.L_x_5) ;  /* 0x00000000005ca947 */ /* 0x000fea0003800000 */
[----:B------:R-:W0:Y:S01]  /*0c50*/  LDCU UR5, c[0x0][0x384] ;  /* 0x00007080ff0577ac */ /* 0x000e220008000800 */
[----:B------:R-:W2:Y:S01]  /*0c60*/  LDC.64 R8, c[0x0][0x390] ;  /* 0x0000e400ff087b82 */ /* 0x000ea20000000a00 */
[----:B------:R-:W-:Y:S01]  /*0c70*/  IMAD R12, R2, R11, R10 ;  /* 0x0000000b020c7224 */ /* 0x000fe200078e020a */
[----:B------:R-:W3:Y:S03]  /*0c80*/  LDCU UR7, c[0x0][0x388] ;  /* 0x00007100ff0777ac */ /* 0x000ee60008000800 */
[C---:B------:R-:W-:Y:S02]  /*0c90*/  VIADD R17, R12.reuse, 0x1 ;  /* 0x000000010c117836 */ /* 0x040fe40000000000 */
[----:B------:R-:W-:Y:S01]  /*0ca0*/  VIADD R19, R12, 0x2 ;  /* 0x000000020c137836 */ /* 0x000fe20000000000 */
[----:B0-----:R-:W-:-:S04]  /*0cb0*/  ISETP.GE.AND P0, PT, R14, UR5, PT ;  /* 0x000000050e007c0c */ /* 0x001fc8000bf06270 */
[C---:B---3--:R-:W-:Y:S01]  /*0cc0*/  ISETP.GE.OR P4, PT, R12.reuse, UR7, P0 ;  /* 0x000000070c007c0c */ /* 0x048fe20008786670 */
[----:B------:R-:W-:Y:S01]  /*0cd0*/  IMAD R13, R15, UR7, R12 ;  /* 0x000000070f0d7c24 */ /* 0x000fe2000f8e020c */
[----:B------:R-:W-:Y:S02]  /*0ce0*/  ISETP.GE.OR P5, PT, R17, UR7, P0 ;  /* 0x0000000711007c0c */ /* 0x000fe400087a6670 */
[----:B------:R-:W-:Y:S01]  /*0cf0*/  IADD3 R12, PT, PT, R12, 0x3, RZ ;  /* 0x000000030c0c7810 */ /* 0x000fe20007ffe0ff */
[----:B--2---:R-:W-:Y:S01]  /*0d00*/  IMAD.WIDE R8, R13, 0x4, R8 ;  /* 0x000000040d087825 */ /* 0x004fe200078e0208 */
[----:B------:R-:W-:Y:S02]  /*0d10*/  ISETP.GE.OR P6, PT, R19, UR7, P0 ;  /* 0x0000000713007c0c */ /* 0x000fe400087c6670 */
[----:B------:R-:W-:-:S05]  /*0d20*/  ISETP.GE.OR P0, PT, R12, UR7, P0 ;  /* 0x000000070c007c0c */ /* 0x000fca0008706670 */
[----:B-1----:R-:W2:Y:S04]  /*0d30*/  @!P4 LDG.E R12, desc[UR8][R8.64] ;  /* 0x00000008080cc981 */ /* 0x002ea8000c1e1900 */
[----:B------:R-:W3:Y:S04]  /*0d40*/  @!P5 LDG.E R20, desc[UR8][R8.64+0x4] ;  /* 0x000004080814d981 */ /* 0x000ee8000c1e1900 */
[----:B------:R-:W4:Y:S04]  /*0d50*/  @!P6 LDG.E R22, desc[UR8][R8.64+0x8] ;  /* 0x000008080816e981 */ /* 0x000f28000c1e1900 */
[----:B------:R-:W5:Y:S01]  /*0d60*/  @!P0 LDG.E R24, desc[UR8][R8.64+0xc] ;  /* 0x00000c0808188981 */ /* 0x000f62000c1e1900 */
[----:B------:R-:W-:-:S02]  /*0d70*/  VIADD R10, R10, 0x4 ;  /* 0x000000040a0a7836 */ /* 0x000fc40000000000 */
[----:B--2---:R-:W-:-:S04]  /*0d80*/  @!P4 FADD R3, R3, R12 ;  /* 0x0000000c0303c221 */ /* 0x004fc80000000000 */
[----:B---3--:R-:W-:-:S04]  /*0d90*/  @!P5 FADD R3, R3, R20 ;  /* 0x000000140303d221 */ /* 0x008fc80000000000 */
[----:B----4-:R-:W-:-:S04]  /*0da0*/  @!P6 FADD R3, R3, R22 ;  /* 0x000000160303e221 */ /* 0x010fc80000000000 */
[----:B-----5:R-:W-:-:S07]  /*0db0*/  @!P0 FADD R3, R3, R24 ;  /* 0x0000001803038221 */ /* 0x020fce0000000000 */
.L_x_5:
[----:B------:R-:W-:-:S13]  /*0dc0*/  ISETP.NE.AND P0, PT, R6, RZ, PT ;  /* 0x000000ff0600720c */ /* 0x000fda0003f05270 */
[----:B------:R-:W-:Y:S05]  /*0dd0*/  @!P0 BRA `(.L_x_3) ;  /* 0x0000000000608947 */ /* 0x000fea0003800000 */
[----:B------:R-:W0:Y:S01]  /*0de0*/  LDCU UR5, c[0x0][0x384] ;  /* 0x00007080ff0577ac */ /* 0x000e220008000800 */
[----:B------:R-:W2:Y:S01]  /*0df0*/  LDC.64 R8, c[0x0][0x390] ;  /* 0x0000e400ff087b82 */ /* 0x000ea20000000a00 */
[----:B------:R-:W-:Y:S01]  /*0e00*/  IMAD R12, R2, R11, R10 ;  /* 0x0000000b020c7224 */ /* 0x000fe200078e020a */
[----:B------:R-:W-:Y:S01]  /*0e10*/  BSSY.RECONVERGENT B0, `(.L_x_6) ;  /* 0x000000a000007945 */ /* 0x000fe20003800200 */
[----:B------:R-:W3:Y:S01]  /*0e20*/  LDCU UR7, c[0x0][0x388] ;  /* 0x00007100ff0777ac */ /* 0x000ee20008000800 */
[----:B------:R-:W-:Y:S02]  /*0e30*/  ISETP.NE.AND P5, PT, R6, 0x1, PT ;  /* 0x000000010600780c */ /* 0x000fe40003fa5270 */
[----:B0-----:R-:W-:-:S04]  /*0e40*/  ISETP.GE.AND P0, PT, R14, UR5, PT ;  /* 0x000000050e007c0c */ /* 0x001fc8000bf06270 */
[----:B---3--:R-:W-:Y:S01]  /*0e50*/  ISETP.GE.OR P4, PT, R12, UR7, P0 ;  /* 0x000000070c007c0c */ /* 0x008fe20008786670 */
[----:B------:R-:W-:-:S04]  /*0e60*/  IMAD R15, R15, UR7, R12 ;  /* 0x000000070f0f7c24 */ /* 0x000fc8000f8e020c */
[----:B--2---:R-:W-:-:S08]  /*0e70*/  IMAD.WIDE R8, R15, 0x4, R8 ;  /* 0x000000040f087825 */ /* 0x004fd000078e0208 */
[----:B------:R-:W-:Y:S05]  /*0e80*/  @P4 BRA `(.L_x_7) ;  /* 0x0000000000084947 */ /* 0x000fea0003800000 */
[----:B-1----:R-:W2:Y:S02]  /*0e90*/  LDG.E R10, desc[UR8][R8.64] ;  /* 0x00000008080a7981 */ /* 0x002ea4000c1e1900 */
[----:B--2---:R-:W-:-:S07]  /*0ea0*/  FADD R3, R3, R10 ;  /* 0x0000000a03037221 */ /* 0x004fce0000000000 */
.L_x_7:
[----:B-1----:R-:W-:Y:S05]  /*0eb0*/  BSYNC.RECONVERGENT B0 ;  /* 0x0000000000007941 */ /* 0x002fea0003800200 */
.L_x_6:
[----:B------:R-:W-:Y:S05]  /*0ec0*/  @!P5 BRA `(.L_x_3) ;  /* 0x000000000024d947 */ /* 0x000fea0003800000 */
[C---:B------:R-:W-:Y:S02]  /*0ed0*/  VIADD R13, R12.reuse, 0x1 ;  /* 0x000000010c0d7836 */ /* 0x040fe40000000000 */
[----:B------:R-:W-:-:S03]  /*0ee0*/  VIADD R10, R12, 0x2 ;  /* 0x000000020c0a7836 */ /* 0x000fc60000000000 */
[----:B------:R-:W-:Y:S02]  /*0ef0*/  ISETP.GE.OR P4, PT, R13, UR7, P0 ;  /* 0x000000070d007c0c */ /* 0x000fe40008786670 */
[----:B------:R-:W-:-:S04]  /*0f00*/  ISETP.GE.OR P0, PT, R10, UR7, P0 ;  /* 0x000000070a007c0c */ /* 0x000fc80008706670 */
[----:B------:R-:W-:-:S07]  /*0f10*/  ISETP.EQ.OR P0, PT, R6, 0x2, P0 ;  /* 0x000000020600780c */ /* 0x000fce0000702670 */
[----:B------:R-:W2:Y:S06]  /*0f20*/  @!P4 LDG.E R10, desc[UR8][R8.64+0x4] ;  /* 0x00000408080ac981 */ /* 0x000eac000c1e1900 */
[----:B------:R-:W3:Y:S01]  /*0f30*/  @!P0 LDG.E R12, desc[UR8][R8.64+0x8] ;  /* 0x00000808080c8981 */ /* 0x000ee2000c1e1900 */
[----:B--2---:R-:W-:-:S04]  /*0f40*/  @!P4 FADD R3, R3, R10 ;  /* 0x0000000a0303c221 */ /* 0x004fc80000000000 */
[----:B---3--:R-:W-:-:S07]  /*0f50*/  @!P0 FADD R3, R3, R12 ;  /* 0x0000000c03038221 */ /* 0x008fce0000000000 */
.L_x_3:
[----:B------:R-:W-:Y:S05]  /*0f60*/  @P3 BRA `(.L_x_8) ;  /* 0xfffffff400383947 */ /* 0x000fea000383ffff */
.L_x_0:
[----:B------:R-:W-:Y:S01]  /*0f70*/  IMAD R11, R11, R11, RZ ;  /* 0x0000000b0b0b7224 */ /* 0x000fe200078e02ff */
[----:B------:R-:W-:Y:S04]  /*0f80*/  BSSY.RECONVERGENT B0, `(.L_x_9) ;  /* 0x000000d000007945 */ /* 0x000fe80003800200 */
[----:B------:R-:W-:-:S04]  /*0f90*/  I2FP.F32.U32 R10, R11 ;  /* 0x0000000b000a7245 */ /* 0x000fc80000201000 */
[----:B------:R-:W2:Y:S08]  /*0fa0*/  MUFU.RCP R9, R10 ;  /* 0x0000000a00097308 */ /* 0x000eb00000001000 */
[----:B------:R-:W3:Y:S01]  /*0fb0*/  FCHK P0, R3, R10 ;  /* 0x0000000a03007302 */ /* 0x000ee20000000000 */
[----:B--2---:R-:W-:-:S04]  /*0fc0*/  FFMA R0, -R10, R9, 1 ;  /* 0x3f8000000a007423 */ /* 0x004fc80000000109 */
[----:B------:R-:W-:-:S04]  /*0fd0*/  FFMA R0, R9, R0, R9 ;  /* 0x0000000009007223 */ /* 0x000fc80000000009 */
[----:B------:R-:W-:-:S04]  /*0fe0*/  FFMA R9, R0, R3, RZ ;  /* 0x0000000300097223 */ /* 0x000fc800000000ff */
[----:B------:R-:W-:-:S04]  /*0ff0*/  FFMA R6, -R10, R9, R3 ;  /* 0x000000090a067223 */ /* 0x000fc80000000103 */
[----:B------:R-:W-:Y:S01]  /*1000*/  FFMA R11, R0, R6, R9 ;  /* 0x00000006000b7223 */ /* 0x000fe20000000009 */
[----:B---3--:R-:W-:Y:S06]  /*1010*/  @!P0 BRA `(.L_x_10) ;  /* 0x00000000000c8947 */ /* 0x008fec0003800000 */
[----:B------:R-:W-:-:S07]  /*1020*/  MOV R6, 0x1040 ;  /* 0x0000104000067802 */ /* 0x000fce0000000f00 */
[----:B01----:R-:W-:Y:S05]  /*1030*/  CALL.REL.NOINC `($__internal_0_$__cuda_sm3x_div_rn_noftz_f32_slowpath) ;  /* 0x0000000000207944 */ /* 0x003fea0003c00000 */
[----:B------:R-:W-:-:S07]  /*1040*/  MOV R11, R0 ;  /* 0x00000000000b7202 */ /* 0x000fce0000000f00 */
.L_x_10:
[----:B01----:R-:W-:Y:S05]  /*1050*/  BSYNC.RECONVERGENT B0 ;  /* 0x0000000000007941 */ /* 0x003fea0003800200 */
.L_x_9:
[----:B------:R-:W0:Y:S01]  /*1060*/  LDC.64 R8, c[0x0][0x398] ;  /* 0x0000e600ff087b82 */ /* 0x000e220000000a00 */
[----:B------:R-:W-:-:S04]  /*1070*/  IMAD R4, R7, UR6, R4 ;  /* 0x0000000607047c24 */ /* 0x000fc8000f8e0204 */
[----:B------:R-:W-:-:S04]  /*1080*/  IMAD R3, R5, R4, R2 ;  /* 0x0000000405037224 */ /* 0x000fc800078e0202 */
[----:B0-----:R-:W-:-:S05]  /*1090*/  IMAD.WIDE R2, R3, 0x4, R8 ;  /* 0x0000000403027825 */ /* 0x001fca00078e0208 */
[----:B------:R-:W-:Y:S01]  /*10a0*/  STG.E desc[UR8][R2.64], R11 ;  /* 0x0000000b02007986 */ /* 0x000fe2000c101908 */
[----:B------:R-:W-:Y:S05]  /*10b0*/  EXIT ;  /* 0x000000000000794d */ /* 0x000fea0003800000 */
        .weak           $__internal_0_$__cuda_sm3x_div_rn_noftz_f32_slowpath
        .type           $__internal_0_$__cuda_sm3x_div_rn_noftz_f32_slowpath,@function
        .size           $__internal_0_$__cuda_sm3x_div_rn_noftz_f32_slowpath,(.L_x_23 - $__internal_0_$__cuda_sm3x_div_rn_noftz_f32_slowpath)
$__internal_0_$__cuda_sm3x_div_rn_noftz_f32_slowpath:
[----:B------:R-:W-:Y:S01]  /*10c0*/  SHF.R.U32.HI R8, RZ, 0x17, R10 ;  /* 0x00000017ff087819 */ /* 0x000fe2000001160a */
[----:B------:R-:W-:Y:S01]  /*10d0*/  BSSY.RECONVERGENT B1, `(.L_x_11) ;  /* 0x0000063000017945 */ /* 0x000fe20003800200 */
[----:B------:R-:W-:Y:S02]  /*10e0*/  SHF.R.U32.HI R0, RZ, 0x17, R3 ;  /* 0x00000017ff007819 */ /* 0x000fe40000011603 */
[----:B------:R-:W-:Y:S02]  /*10f0*/  LOP3.LUT R9, R8, 0xff, RZ, 0xc0, !PT ;  /* 0x000000ff08097812 */ /* 0x000fe400078ec0ff */
[----:B------:R-:W-:-:S03]  /*1100*/  LOP3.LUT R14, R0, 0xff, RZ, 0xc0, !PT ;  /* 0x000000ff000e7812 */ /* 0x000fc600078ec0ff */
[----:B------:R-:W-:Y:S02]  /*1110*/  VIADD R11, R9, 0xffffffff ;  /* 0xffffffff090b7836 */ /* 0x000fe40000000000 */
[----:B------:R-:W-:-:S03]  /*1120*/  VIADD R12, R14, 0xffffffff ;  /* 0xffffffff0e0c7836 */ /* 0x000fc60000000000 */
[----:B------:R-:W-:-:S04]  /*1130*/  ISETP.GT.U32.AND P0, PT, R11, 0xfd, PT ;  /* 0x000000fd0b00780c */ /* 0x000fc80003f04070 */
[----:B------:R-:W-:-:S13]  /*1140*/  ISETP.GT.U32.OR P0, PT, R12, 0xfd, P0 ;  /* 0x000000fd0c00780c */ /* 0x000fda0000704470 */
[----:B------:R-:W-:Y:S01]  /*1150*/  @!P0 IMAD.MOV.U32 R8, RZ, RZ, RZ ;  /* 0x000000ffff088224 */ /* 0x000fe200078e00ff */
[----:B------:R-:W-:Y:S06]  /*1160*/  @!P0 BRA `(.L_x_12) ;  /* 0x0000000000608947 */ /* 0x000fec0003800000 */
[----:B------:R-:W-:Y:S02]  /*1170*/  FSETP.GTU.FTZ.AND P0, PT, |R3|, +INF , PT ;  /* 0x7f8000000300780b */ /* 0x000fe40003f1c200 */
[----:B------:R-:W-:Y:S02]  /*1180*/  FSETP.GTU.FTZ.AND P1, PT, |R10|, +INF , PT ;  /* 0x7f8000000a00780b */ /* 0x000fe40003f3c200 */
[----:B------:R-:W-:Y:S02]  /*1190*/  MOV R0, R10 ;  /* 0x0000000a00007202 */ /* 0x000fe40000000f00 */
[----:B------:R-:W-:-:S13]  /*11a0*/  PLOP3.LUT P0, PT, P0, P1, PT, 0xf8, 0x8f ;  /* 0x00000000008f781c */ /* 0x000fda0000703f70 */
[----:B------:R-:W-:Y:S05]  /*11b0*/  @P0 BRA `(.L_x_13) ;  /* 0x00000004004c0947 */ /* 0x000fea0003800000 */
[----:B------:R-:W-:-:S13]  /*11c0*/  LOP3.LUT P0, RZ, R10, 0x7fffffff, R3, 0xc8, !PT ;  /* 0x7fffffff0aff7812 */ /* 0x000fda000780c803 */
[----:B------:R-:W-:Y:S05]  /*11d0*/  @!P0 BRA `(.L_x_14) ;  /* 0x00000004003c8947 */ /* 0x000fea0003800000 */
[C---:B------:R-:W-:Y:S02]  /*11e0*/  FSETP.NEU.FTZ.AND P1, PT, |R3|.reuse, +INF , PT ;  /* 0x7f8000000300780b */ /* 0x040fe40003f3d200 */
[----:B------:R-:W-:Y:S02]  /*11f0*/  FSETP.NEU.FTZ.AND P0, PT, |R0|, +INF , PT ;  /* 0x7f8000000000780b */ /* 0x000fe40003f1d200 */
[----:B------:R-:W-:-:S11]  /*1200*/  FSETP.NEU.FTZ.AND P2, PT, |R3|, +INF , PT ;  /* 0x7f8000000300780b */ /* 0x000fd60003f5d200 */
[----:B------:R-:W-:Y:S05]  /*1210*/  @!P0 BRA !P1, `(.L_x_14) ;  /* 0x00000004002c8947 */ /* 0x000fea0004800000 */
[----:B------:R-:W-:-:S04]  /*1220*/  LOP3.LUT P1, RZ, R3, 0x7fffffff, RZ, 0xc0, !PT ;  /* 0x7fffffff03ff7812 */ /* 0x000fc8000782c0ff */
[----:B------:R-:W-:-:S13]  /*1230*/  PLOP3.LUT P0, PT, P0, P1, PT, 0x2f, 0xf2 ;  /* 0x0000000000f2781c */ /* 0x000fda0000702577 */
[----:B------:R-:W-:Y:S05]  /*1240*/  @P0 BRA `(.L_x_15) ;  /* 0x0000000400180947 */ /* 0x000fea0003800000 */
[----:B------:R-:W-:-:S04]  /*1250*/  LOP3.LUT P0, RZ, R10, 0x7fffffff, RZ, 0xc0, !PT ;  /* 0x7fffffff0aff7812 */ /* 0x000fc8000780c0ff */
[----:B------:R-:W-:-:S13]  /*1260*/  PLOP3.LUT P0, PT, P2, P0, PT, 0x2f, 0xf2 ;  /* 0x0000000000f2781c */ /* 0x000fda0001700577 */
[----:B------:R-:W-:Y:S05]  /*1270*/  @P0 BRA `(.L_x_16) ;  /* 0x0000000400000947 */ /* 0x000fea0003800000 */
[----:B------:R-:W-:Y:S02]  /*1280*/  ISETP.GE.AND P0, PT, R12, RZ, PT ;  /* 0x000000ff0c00720c */ /* 0x000fe40003f06270 */
[----:B------:R-:W-:-:S11]  /*1290*/  ISETP.GE.AND P1, PT, R11, RZ, PT ;  /* 0x000000ff0b00720c */ /* 0x000fd60003f26270 */
[----:B------:R-:W-:Y:S02]  /*12a0*/  @P0 IMAD.MOV.U32 R8, RZ, RZ, RZ ;  /* 0x000000ffff080224 */ /* 0x000fe400078e00ff */
[----:B------:R-:W-:Y:S01]  /*12b0*/  @!P0 FFMA R3, R3, 1.84467440737095516160e+19, RZ ;  /* 0x5f80000003038823 */ /* 0x000fe200000000ff */
[----:B------:R-:W-:Y:S02]  /*12c0*/  @!P0 IMAD.MOV.U32 R8, RZ, RZ, -0x40 ;  /* 0xffffffc0ff088424 */ /* 0x000fe400078e00ff */
[----:B------:R-:W-:Y:S02]  /*12d0*/  @!P1 FFMA R10, R0, 1.84467440737095516160e+19, RZ ;  /* 0x5f800000000a9823 */ /* 0x000fe400000000ff */
[----:B------:R-:W-:-:S07]  /*12e0*/  @!P1 VIADD R8, R8, 0x40 ;  /* 0x0000004008089836 */ /* 0x000fce0000000000 */
.L_x_12:
[----:B------:R-:W-:Y:S01]  /*12f0*/  LEA R11, R9, 0xc0800000, 0x17 ;  /* 0xc0800000090b7811 */ /* 0x000fe200078eb8ff */
[----:B------:R-:W-:Y:S03]  /*1300*/  BSSY.RECONVERGENT B2, `(.L_x_17) ;  /* 0x0000036000027945 */ /* 0x000fe60003800200 */
[----:B------:R-:W-:Y:S01]  /*1310*/  IADD3 R11, PT, PT, -R11, R10, RZ ;  /* 0x0000000a0b0b7210 */ /* 0x000fe20007ffe1ff */
[----:B------:R-:W-:-:S03]  /*1320*/  VIADD R10, R14, 0xffffff81 ;  /* 0xffffff810e0a7836 */ /* 0x000fc60000000000 */
[----:B------:R-:W0:Y:S01]  /*1330*/  MUFU.RCP R12, R11 ;  /* 0x0000000b000c7308 */ /* 0x000e220000001000 */
[----:B------:R-:W-:Y:S01]  /*1340*/  FADD.FTZ R13, -R11, -RZ ;  /* 0x800000ff0b0d7221 */ /* 0x000fe20000010100 */
[C---:B------:R-:W-:Y:S01]  /*1350*/  IMAD R0, R10.reuse, -0x800000, R3 ;  /* 0xff8000000a007824 */ /* 0x040fe200078e0203 */
[----:B------:R-:W-:-:S05]  /*1360*/  IADD3 R9, PT, PT, R10, 0x7f, -R9 ;  /* 0x0000007f0a097810 */ /* 0x000fca0007ffe809 */
[----:B------:R-:W-:Y:S02]  /*1370*/  IMAD.IADD R9, R9, 0x1, R8 ;  /* 0x0000000109097824 */ /* 0x000fe400078e0208 */
[----:B0-----:R-:W-:-:S04]  /*1380*/  FFMA R15, R12, R13, 1 ;  /* 0x3f8000000c0f7423 */ /* 0x001fc8000000000d */
[----:B------:R-:W-:-:S04]  /*1390*/  FFMA R14, R12, R15, R12 ;  /* 0x0000000f0c0e7223 */ /* 0x000fc8000000000c */
[----:B------:R-:W-:-:S04]  /*13a0*/  FFMA R3, R0, R14, RZ ;  /* 0x0000000e00037223 */ /* 0x000fc800000000ff */
[----:B------:R-:W-:-:S04]  /*13b0*/  FFMA R12, R13, R3, R0 ;  /* 0x000000030d0c7223 */ /* 0x000fc80000000000 */
[----:B------:R-:W-:-:S04]  /*13c0*/  FFMA R15, R14, R12, R3 ;  /* 0x0000000c0e0f7223 */ /* 0x000fc80000000003 */
[----:B------:R-:W-:-:S04]  /*13d0*/  FFMA R12, R13, R15, R0 ;  /* 0x0000000f0d0c7223 */ /* 0x000fc80000000000 */
[----:B------:R-:W-:-:S05]  /*13e0*/  FFMA R0, R14, R12, R15 ;  /* 0x0000000c0e007223 */ /* 0x000fca000000000f */
[----:B------:R-:W-:-:S04]  /*13f0*/  SHF.R.U32.HI R3, RZ, 0x17, R0 ;  /* 0x00000017ff037819 */ /* 0x000fc80000011600 */
[----:B------:R-:W-:-:S05]  /*1400*/  LOP3.LUT R3, R3, 0xff, RZ, 0xc0, !PT ;  /* 0x000000ff03037812 */ /* 0x000fca00078ec0ff */
[----:B------:R-:W-:-:S05]  /*1410*/  IMAD.IADD R11, R3, 0x1, R9 ;  /* 0x00000001030b7824 */ /* 0x000fca00078e0209 */
[----:B------:R-:W-:-:S04]  /*1420*/  IADD3 R3, PT, PT, R11, -0x1, RZ ;  /* 0xffffffff0b037810 */ /* 0x000fc80007ffe0ff */
[----:B------:R-:W-:-:S13]  /*1430*/  ISETP.GE.U32.AND P0, PT, R3, 0xfe, PT ;  /* 0x000000fe0300780c */ /* 0x000fda0003f06070 */
[----:B------:R-:W-:Y:S05]  /*1440*/  @!P0 BRA `(.L_x_18) ;  /* 0x0000000000808947 */ /* 0x000fea0003800000 */
[----:B------:R-:W-:-:S13]  /*1450*/  ISETP.GT.AND P0, PT, R11, 0xfe, PT ;  /* 0x000000fe0b00780c */ /* 0x000fda0003f04270 */
[----:B------:R-:W-:Y:S05]  /*1460*/  @P0 BRA `(.L_x_19) ;  /* 0x00000000006c0947 */ /* 0x000fea0003800000 */
[----:B------:R-:W-:-:S13]  /*1470*/  ISETP.GE.AND P0, PT, R11, 0x1, PT ;  /* 0x000000010b00780c */ /* 0x000fda0003f06270 */
[----:B------:R-:W-:Y:S05]  /*1480*/  @P0 BRA `(.L_x_20) ;  /* 0x0000000000740947 */ /* 0x000fea0003800000 */
[----:B------:R-:W-:Y:S02]  /*1490*/  ISETP.GE.AND P0, PT, R11, -0x18, PT ;  /* 0xffffffe80b00780c */ /* 0x000fe40003f06270 */
[----:B------:R-:W-:-:S11]  /*14a0*/  LOP3.LUT R0, R0, 0x80000000, RZ, 0xc0, !PT ;  /* 0x8000000000007812 */ /* 0x000fd600078ec0ff */
[----:B------:R-:W-:Y:S05]  /*14b0*/  @!P0 BRA `(.L_x_20) ;  /* 0x0000000000688947 */ /* 0x000fea0003800000 */
[CCC-:B------:R-:W-:Y:S01]  /*14c0*/  FFMA.RZ R3, R14.reuse, R12.reuse, R15.reuse ;  /* 0x0000000c0e037223 */ /* 0x1c0fe2000000c00f */
[C---:B------:R-:W-:Y:S02]  /*14d0*/  VIADD R10, R11.reuse, 0x20 ;  /* 0x000000200b0a7836 */ /* 0x040fe40000000000 */
[CCC-:B------:R-:W-:Y:S01]  /*14e0*/  FFMA.RM R8, R14.reuse, R12.reuse, R15.reuse ;  /* 0x0000000c0e087223 */ /* 0x1c0fe2000000400f */
[----:B------:R-:W-:Y:S02]  /*14f0*/  ISETP.NE.AND P2, PT, R11, RZ, PT ;  /* 0x000000ff0b00720c */ /* 0x000fe40003f45270 */
[----:B------:R-:W-:Y:S01]  /*1500*/  LOP3.LUT R9, R3, 0x7fffff, RZ, 0xc0, !PT ;  /* 0x007fffff03097812 */ /* 0x000fe200078ec0ff */
[----:B------:R-:W-:Y:S01]  /*1510*/  FFMA.RP R3, R14, R12, R15 ;  /* 0x0000000c0e037223 */ /* 0x000fe2000000800f */
[----:B------:R-:W-:Y:S01]  /*1520*/  ISETP.NE.AND P1, PT, R11, RZ, PT ;  /* 0x000000ff0b00720c */ /* 0x000fe20003f25270 */
[----:B------:R-:W-:Y:S01]  /*1530*/  IMAD.MOV R11, RZ, RZ, -R11 ;  /* 0x000000ffff0b7224 */ /* 0x000fe200078e0a0b */
[----:B------:R-:W-:-:S02]  /*1540*/  LOP3.LUT R9, R9, 0x800000, RZ, 0xfc, !PT ;  /* 0x0080000009097812 */ /* 0x000fc400078efcff */
[----:B------:R-:W-:Y:S02]  /*1550*/  FSETP.NEU.FTZ.AND P0, PT, R3, R8, PT ;  /* 0x000000080300720b */ /* 0x000fe40003f1d000 */
[----:B------:R-:W-:Y:S02]  /*1560*/  SHF.L.U32 R10, R9, R10, RZ ;  /* 0x0000000a090a7219 */ /* 0x000fe400000006ff */
[----:B------:R-:W-:Y:S02]  /*1570*/  SEL R8, R11, RZ, P2 ;  /* 0x000000ff0b087207 */ /* 0x000fe40001000000 */
[----:B------:R-:W-:Y:S02]  /*1580*/  ISETP.NE.AND P1, PT, R10, RZ, P1 ;  /* 0x000000ff0a00720c */ /* 0x000fe40000f25270 */
[----:B------:R-:W-:Y:S02]  /*1590*/  SHF.R.U32.HI R8, RZ, R8, R9 ;  /* 0x00000008ff087219 */ /* 0x000fe40000011609 */
[----:B------:R-:W-:-:S02]  /*15a0*/  PLOP3.LUT P0, PT, P0, P1, PT, 0xf8, 0x8f ;  /* 0x00000000008f781c */ /* 0x000fc40000703f70 */
[----:B------:R-:W-:Y:S02]  /*15b0*/  SHF.R.U32.HI R10, RZ, 0x1, R8 ;  /* 0x00000001ff0a7819 */ /* 0x000fe40000011608 */
[----:B------:R-:W-:-:S04]  /*15c0*/  SEL R3, RZ, 0x1, !P0 ;  /* 0x00000001ff037807 */ /* 0x000fc80004000000 */
[----:B------:R-:W-:-:S04]  /*15d0*/  LOP3.LUT R3, R3, 0x1, R10, 0xf8, !PT ;  /* 0x0000000103037812 */ /* 0x000fc800078ef80a */
[----:B------:R-:W-:-:S05]  /*15e0*/  LOP3.LUT R3, R3, R8, RZ, 0xc0, !PT ;  /* 0x0000000803037212 */ /* 0x000fca00078ec0ff */
[----:B------:R-:W-:-:S05]  /*15f0*/  IMAD.IADD R3, R10, 0x1, R3 ;  /* 0x000000010a037824 */ /* 0x000fca00078e0203 */
[----:B------:R-:W-:Y:S01]  /*1600*/  LOP3.LUT R0, R3, R0, RZ, 0xfc, !PT ;  /* 0x0000000003007212 */ /* 0x000fe200078efcff */
[----:B------:R-:W-:Y:S06]  /*1610*/  BRA `(.L_x_20) ;  /* 0x0000000000107947 */ /* 0x000fec0003800000 */
.L_x_19:
[----:B------:R-:W-:-:S04]  /*1620*/  LOP3.LUT R0, R0, 0x80000000, RZ, 0xc0, !PT ;  /* 0x8000000000007812 */ /* 0x000fc800078ec0ff */
[----:B------:R-:W-:Y:S01]  /*1630*/  LOP3.LUT R0, R0, 0x7f800000, RZ, 0xfc, !PT ;  /* 0x7f80000000007812 */ /* 0x000fe200078efcff */
[----:B------:R-:W-:Y:S06]  /*1640*/  BRA `(.L_x_20) ;  /* 0x0000000000047947 */ /* 0x000fec0003800000 */
.L_x_18:
[----:B------:R-:W-:-:S07]  /*1650*/  LEA R0, R9, R0, 0x17 ;  /* 0x0000000009007211 */ /* 0x000fce00078eb8ff */
.L_x_20:
[----:B------:R-:W-:Y:S05]  /*1660*/  BSYNC.RECONVERGENT B2 ;  /* 0x0000000000027941 */ /* 0x000fea0003800200 */
.L_x_17:
[----:B------:R-:W-:Y:S05]  /*1670*/  BRA `(.L_x_21) ;  /* 0x0000000000207947 */ /* 0x000fea0003800000 */
.L_x_16:
[----:B------:R-:W-:-:S04]  /*1680*/  LOP3.LUT R0, R10, 0x80000000, R3, 0x48, !PT ;  /* 0x800000000a007812 */ /* 0x000fc800078e4803 */
[----:B------:R-:W-:Y:S01]  /*1690*/  LOP3.LUT R0, R0, 0x7f800000, RZ, 0xfc, !PT ;  /* 0x7f80000000007812 */ /* 0x000fe200078efcff */
[----:B------:R-:W-:Y:S06]  /*16a0*/  BRA `(.L_x_21) ;  /* 0x0000000000147947 */ /* 0x000fec0003800000 */
.L_x_15:
[----:B------:R-:W-:Y:S01]  /*16b0*/  LOP3.LUT R0, R10, 0x80000000, R3, 0x48, !PT ;  /* 0x800000000a007812 */ /* 0x000fe200078e4803 */
[----:B------:R-:W-:Y:S06]  /*16c0*/  BRA `(.L_x_21) ;  /* 0x00000000000c7947 */ /* 0x000fec0003800000 */
.L_x_14:
[----:B------:R-:W0:Y:S01]  /*16d0*/  MUFU.RSQ R0, -QNAN ;  /* 0xffc0000000007908 */ /* 0x000e220000001400 */
[----:B------:R-:W-:Y:S05]  /*16e0*/  BRA `(.L_x_21) ;  /* 0x0000000000047947 */ /* 0x000fea0003800000 */
.L_x_13:
[----:B------:R-:W-:-:S07]  /*16f0*/  FADD.FTZ R0, R3, R0 ;  /* 0x0000000003007221 */ /* 0x000fce0000010000 */
.L_x_21:
[----:B------:R-:W-:Y:S05]  /*1700*/  BSYNC.RECONVERGENT B1 ;  /* 0x0000000000017941 */ /* 0x000fea0003800200 */
.L_x_11:
[----:B------:R-:W-:Y:S02]  /*1710*/  IMAD.MOV.U32 R8, RZ, RZ, R6 ;  /* 0x000000ffff087224 */ /* 0x000fe400078e0006 */
[----:B------:R-:W-:-:S04]  /*1720*/  IMAD.MOV.U32 R9, RZ, RZ, 0x0 ;  /* 0x00000000ff097424 */ /* 0x000fc800078e00ff */
[----:B0-----:R-:W-:Y:S05]  /*1730*/  RET.REL.NODEC R8 `(_Z12mean_poolingiiiiPfS_) ;  /* 0xffffffe808307950 */ /* 0x001fea0003c3ffff */
.L_x_22:
[----:B------:R-:W-:-:S00]  /*1740*/  BRA `(.L_x_22) ;  /* 0xfffffffc00fc7947 */ /* 0x000fc0000383ffff */
[----:B------:R-:W-:-:S00]  /*1750*/  NOP ;  /* 0x0000000000007918 */ /* 0x000fc00000000000 */
        /* <DEDUP_REMOVED lines=10> */
.L_x_23:


//--------------------- .nv.shared.reserved.0     --------------------------
	.section	.nv.shared.reserved.0,"aw",@nobits
	.weak		__nv_reservedSMEM_offset_0_alias
	.size		__nv_reservedSMEM_offset_0_alias, 0, 64
	.other		__nv_reservedSMEM_offset_0_alias,@"STO_CUDA_RESERVED_SHARED STV_DEFAULT"
__nv_reservedSMEM_offset_0_alias:
	.zero		0
	.zero		64


//--------------------- .nv.constant0._Z12mean_poolingiiiiPfS_ --------------------------
	.section	.nv.constant0._Z12mean_poolingiiiiPfS_,"a",@progbits
	.sectionflags	@""
	.align	4
.nv.constant0._Z12mean_poolingiiiiPfS_:
	.zero		928


//--------------------- SYMBOLS --------------------------

	.type		.nv.reservedSmem.offset0,@object
	.size		.nv.reservedSmem.offset0,0x4
